//
// Generated by NVIDIA NVVM Compiler
//
// Compiler Build ID: CL-36424714
// Cuda compilation tools, release 13.0, V13.0.88
// Based on NVVM 20.0.0
//

.version 9.0
.target sm_100
.address_size 64

	// .globl	_Z10edgeDetectiiPfS_S_S_S_S_f

.visible .entry _Z10edgeDetectiiPfS_S_S_S_S_f(
	.param .u32 _Z10edgeDetectiiPfS_S_S_S_S_f_param_0,
	.param .u32 _Z10edgeDetectiiPfS_S_S_S_S_f_param_1,
	.param .u64 .ptr .align 1 _Z10edgeDetectiiPfS_S_S_S_S_f_param_2,
	.param .u64 .ptr .align 1 _Z10edgeDetectiiPfS_S_S_S_S_f_param_3,
	.param .u64 .ptr .align 1 _Z10edgeDetectiiPfS_S_S_S_S_f_param_4,
	.param .u64 .ptr .align 1 _Z10edgeDetectiiPfS_S_S_S_S_f_param_5,
	.param .u64 .ptr .align 1 _Z10edgeDetectiiPfS_S_S_S_S_f_param_6,
	.param .u64 .ptr .align 1 _Z10edgeDetectiiPfS_S_S_S_S_f_param_7,
	.param .f32 _Z10edgeDetectiiPfS_S_S_S_S_f_param_8
)
{
	.reg .pred 	%p<8>;
	.reg .b32 	%r<19>;
	.reg .b32 	%f<23>;
	.reg .b64 	%rd<35>;
	.reg .b64 	%fd<35>;

	ld.param.u32 	%r5, [_Z10edgeDetectiiPfS_S_S_S_S_f_param_0];
	ld.param.u32 	%r6, [_Z10edgeDetectiiPfS_S_S_S_S_f_param_1];
	ld.param.u64 	%rd6, [_Z10edgeDetectiiPfS_S_S_S_S_f_param_4];
	ld.param.u64 	%rd7, [_Z10edgeDetectiiPfS_S_S_S_S_f_param_5];
	ld.param.u64 	%rd8, [_Z10edgeDetectiiPfS_S_S_S_S_f_param_6];
	ld.param.u64 	%rd9, [_Z10edgeDetectiiPfS_S_S_S_S_f_param_7];
	ld.param.f32 	%f1, [_Z10edgeDetectiiPfS_S_S_S_S_f_param_8];
	cvta.to.global.u64 	%rd1, %rd9;
	cvta.to.global.u64 	%rd2, %rd8;
	cvta.to.global.u64 	%rd3, %rd7;
	mov.u32 	%r8, %tid.y;
	mov.u32 	%r9, %ctaid.y;
	mov.u32 	%r10, %ntid.y;
	mad.lo.s32 	%r11, %r9, %r10, %r8;
	mov.u32 	%r12, %tid.x;
	mov.u32 	%r13, %ctaid.x;
	mov.u32 	%r14, %ntid.x;
	mad.lo.s32 	%r2, %r13, %r14, %r12;
	setp.ge.s32 	%p1, %r2, %r5;
	setp.ge.s32 	%p2, %r11, %r6;
	or.pred  	%p3, %p1, %p2;
	@%p3 bra 	$L__BB0_5;
	mul.lo.s32 	%r3, %r11, %r5;
	add.s32 	%r4, %r3, %r2;
	setp.lt.u32 	%p4, %r11, 2;
	setp.lt.s32 	%p5, %r2, 2;
	or.pred  	%p6, %p4, %p5;
	@%p6 bra 	$L__BB0_5;
	ld.param.u64 	%rd34, [_Z10edgeDetectiiPfS_S_S_S_S_f_param_3];
	ld.param.u64 	%rd33, [_Z10edgeDetectiiPfS_S_S_S_S_f_param_2];
	cvta.to.global.u64 	%rd10, %rd6;
	cvta.to.global.u64 	%rd11, %rd34;
	cvta.to.global.u64 	%rd12, %rd33;
	sub.s32 	%r15, %r3, %r5;
	add.s32 	%r16, %r15, %r2;
	mul.wide.s32 	%rd13, %r4, 4;
	add.s64 	%rd14, %rd12, %rd13;
	ld.global.f32 	%f2, [%rd14+4];
	cvt.f64.f32 	%fd1, %f2;
	add.s64 	%rd15, %rd11, %rd13;
	ld.global.f32 	%f3, [%rd15+4];
	cvt.f64.f32 	%fd2, %f3;
	mul.f64 	%fd3, %fd2, 0d3FE6E2EB1C432CA5;
	fma.rn.f64 	%fd4, %fd1, 0d3FCB367A0F9096BC, %fd3;
	add.s64 	%rd16, %rd10, %rd13;
	ld.global.f32 	%f4, [%rd16+4];
	cvt.f64.f32 	%fd5, %f4;
	fma.rn.f64 	%fd6, %fd5, 0d3FB27BB2FEC56D5D, %fd4;
	cvt.rn.f32.f64 	%f5, %fd6;
	ld.global.f32 	%f6, [%rd14+-4];
	cvt.f64.f32 	%fd7, %f6;
	ld.global.f32 	%f7, [%rd15+-4];
	cvt.f64.f32 	%fd8, %f7;
	mul.f64 	%fd9, %fd8, 0d3FE6E2EB1C432CA5;
	fma.rn.f64 	%fd10, %fd7, 0d3FCB367A0F9096BC, %fd9;
	ld.global.f32 	%f8, [%rd16+-4];
	cvt.f64.f32 	%fd11, %f8;
	fma.rn.f64 	%fd12, %fd11, 0d3FB27BB2FEC56D5D, %fd10;
	cvt.rn.f32.f64 	%f9, %fd12;
	mul.wide.s32 	%rd17, %r16, 4;
	add.s64 	%rd18, %rd12, %rd17;
	ld.global.f32 	%f10, [%rd18];
	cvt.f64.f32 	%fd13, %f10;
	add.s64 	%rd19, %rd11, %rd17;
	ld.global.f32 	%f11, [%rd19];
	cvt.f64.f32 	%fd14, %f11;
	mul.f64 	%fd15, %fd14, 0d3FE6E2EB1C432CA5;
	fma.rn.f64 	%fd16, %fd13, 0d3FCB367A0F9096BC, %fd15;
	add.s64 	%rd20, %rd10, %rd17;
	ld.global.f32 	%f12, [%rd20];
	cvt.f64.f32 	%fd17, %f12;
	fma.rn.f64 	%fd18, %fd17, 0d3FB27BB2FEC56D5D, %fd16;
	cvt.rn.f32.f64 	%f13, %fd18;
	mul.wide.s32 	%rd21, %r5, 4;
	add.s64 	%rd22, %rd14, %rd21;
	ld.global.f32 	%f14, [%rd22];
	cvt.f64.f32 	%fd19, %f14;
	add.s64 	%rd23, %rd15, %rd21;
	ld.global.f32 	%f15, [%rd23];
	cvt.f64.f32 	%fd20, %f15;
	mul.f64 	%fd21, %fd20, 0d3FE6E2EB1C432CA5;
	fma.rn.f64 	%fd22, %fd19, 0d3FCB367A0F9096BC, %fd21;
	add.s64 	%rd24, %rd16, %rd21;
	ld.global.f32 	%f16, [%rd24];
	cvt.f64.f32 	%fd23, %f16;
	fma.rn.f64 	%fd24, %fd23, 0d3FB27BB2FEC56D5D, %fd22;
	cvt.rn.f32.f64 	%f17, %fd24;
	cvt.f64.f32 	%fd25, %f9;
	mul.f64 	%fd26, %fd25, 0d3FE0000000000000;
	cvt.f64.f32 	%fd27, %f5;
	mul.f64 	%fd28, %fd27, 0d3FE0000000000000;
	sub.f64 	%fd29, %fd28, %fd26;
	cvt.rn.f32.f64 	%f18, %fd29;
	cvt.f64.f32 	%fd30, %f17;
	mul.f64 	%fd31, %fd30, 0d3FE0000000000000;
	cvt.f64.f32 	%fd32, %f13;
	mul.f64 	%fd33, %fd32, 0d3FE0000000000000;
	sub.f64 	%fd34, %fd33, %fd31;
	cvt.rn.f32.f64 	%f19, %fd34;
	mul.f32 	%f20, %f19, %f19;
	fma.rn.f32 	%f21, %f18, %f18, %f20;
	sqrt.rn.f32 	%f22, %f21;
	setp.ltu.f32 	%p7, %f22, %f1;
	@%p7 bra 	$L__BB0_4;
	add.s64 	%rd26, %rd3, %rd13;
	mov.b32 	%r17, 1065353216;
	st.global.u32 	[%rd26], %r17;
	add.s64 	%rd27, %rd2, %rd13;
	st.global.u32 	[%rd27], %r17;
	add.s64 	%rd28, %rd1, %rd13;
	st.global.u32 	[%rd28], %r17;
	bra.uni 	$L__BB0_5;
$L__BB0_4:
	add.s64 	%rd30, %rd3, %rd13;
	mov.b32 	%r18, 0;
	st.global.u32 	[%rd30], %r18;
	add.s64 	%rd31, %rd2, %rd13;
	st.global.u32 	[%rd31], %r18;
	add.s64 	%rd32, %rd1, %rd13;
	st.global.u32 	[%rd32], %r18;
$L__BB0_5:
	ret;

}


// ===== COMPILED SASS (sm_100) =====

	.target	sm_100

	.elftype	@"ET_EXEC"


//--------------------- .note.nv.tkinfo           --------------------------
	.section	.note.nv.tkinfo,"",@"SHT_NOTE"
	.sectionflags	@"SHF_NOTE_NV_TKINFO"
	.tkinfo
        /*0018*/ 	.word	0x00000002
        /*0030*/ 	.string	""
        /*0030*/ 	.string	"ptxas"
        /*0030*/ 	.string	"Cuda compilation tools, release 13.0, V13.0.88"
        /*0030*/ 	.string	"Build cuda_13.0.r13.0/compiler.36424714_0"
        /*0030*/ 	.string	"-arch sm_100 -m 64 "



//--------------------- .note.nv.cuinfo           --------------------------
	.section	.note.nv.cuinfo,"",@"SHT_NOTE"
	.sectionflags	@"SHF_NOTE_NV_CUINFO"
        /*0018*/ 	.short	0x0002
        /*001a*/ 	.short	0x0064
        /*001c*/ 	.short	0x0082
	.zero		2


//--------------------- .nv.info                  --------------------------
	.section	.nv.info,"",@"SHT_CUDA_INFO"
	.align	4


	//----- nvinfo : EIATTR_REGCOUNT
	.align		4
        /*0000*/ 	.byte	0x04, 0x2f
        /*0002*/ 	.short	(.L_1 - .L_0)
	.align		4
.L_0:
        /*0004*/ 	.word	index@(_Z10edgeDetectiiPfS_S_S_S_S_f)
        /*0008*/ 	.word	0x00000020


	//----- nvinfo : EIATTR_FRAME_SIZE
	.align		4
.L_1:
        /*000c*/ 	.byte	0x04, 0x11
        /*000e*/ 	.short	(.L_3 - .L_2)
	.align		4
.L_2:
        /*0010*/ 	.word	index@($__internal_0_$__cuda_sm20_sqrt_rn_f32_slowpath)
        /*0014*/ 	.word	0x00000000


	//----- nvinfo : EIATTR_FRAME_SIZE
	.align		4
.L_3:
        /*0018*/ 	.byte	0x04, 0x11
        /*001a*/ 	.short	(.L_5 - .L_4)
	.align		4
.L_4:
        /*001c*/ 	.word	index@(_Z10edgeDetectiiPfS_S_S_S_S_f)
        /*0020*/ 	.word	0x00000000


	//----- nvinfo : EIATTR_MIN_STACK_SIZE
	.align		4
.L_5:
        /*0024*/ 	.byte	0x04, 0x12
        /*0026*/ 	.short	(.L_7 - .L_6)
	.align		4
.L_6:
        /*0028*/ 	.word	index@(_Z10edgeDetectiiPfS_S_S_S_S_f)
        /*002c*/ 	.word	0x00000000
.L_7:


//--------------------- .nv.compat                --------------------------
	.section	.nv.compat,"",@"SHT_CUDA_COMPAT_INFO"
	.align	4
        /*0000*/ 	.byte	0x02, 0x09, 0x00, 0x00, 0x02, 0x02, 0x01, 0x00, 0x02, 0x05, 0x05, 0x00, 0x03, 0x07, 0x01, 0x01
        /*0010*/ 	.byte	0x02, 0x03, 0x00, 0x00, 0x02, 0x06, 0x01, 0x00, 0x04, 0x0b, 0x08, 0x00, 0x01, 0x00, 0x00, 0x00
        /*0020*/ 	.byte	0x00, 0x00, 0x00, 0x00


//--------------------- .nv.info._Z10edgeDetectiiPfS_S_S_S_S_f --------------------------
	.section	.nv.info._Z10edgeDetectiiPfS_S_S_S_S_f,"",@"SHT_CUDA_INFO"
	.sectionflags	@""
	.align	4


	//----- nvinfo : EIATTR_CUDA_API_VERSION
	.align		4
        /*0000*/ 	.byte	0x04, 0x37
        /*0002*/ 	.short	(.L_9 - .L_8)
.L_8:
        /*0004*/ 	.word	0x00000082


	//----- nvinfo : EIATTR_KPARAM_INFO
	.align		4
.L_9:
        /*0008*/ 	.byte	0x04, 0x17
        /*000a*/ 	.short	(.L_11 - .L_10)
.L_10:
        /*000c*/ 	.word	0x00000000
        /*0010*/ 	.short	0x0008
        /*0012*/ 	.short	0x0038
        /*0014*/ 	.byte	0x00, 0xf0, 0x11, 0x00


	//----- nvinfo : EIATTR_KPARAM_INFO
	.align		4
.L_11:
        /*0018*/ 	.byte	0x04, 0x17
        /*001a*/ 	.short	(.L_13 - .L_12)
.L_12:
        /*001c*/ 	.word	0x00000000
        /*0020*/ 	.short	0x0007
        /*0022*/ 	.short	0x0030
        /*0024*/ 	.byte	0x00, 0xf5, 0x21, 0x00


	//----- nvinfo : EIATTR_KPARAM_INFO
	.align		4
.L_13:
        /*0028*/ 	.byte	0x04, 0x17
        /*002a*/ 	.short	(.L_15 - .L_14)
.L_14:
        /*002c*/ 	.word	0x00000000
        /*0030*/ 	.short	0x0006
        /*0032*/ 	.short	0x0028
        /*0034*/ 	.byte	0x00, 0xf5, 0x21, 0x00


	//----- nvinfo : EIATTR_KPARAM_INFO
	.align		4
.L_15:
        /*0038*/ 	.byte	0x04, 0x17
        /*003a*/ 	.short	(.L_17 - .L_16)
.L_16:
        /*003c*/ 	.word	0x00000000
        /*0040*/ 	.short	0x0005
        /*0042*/ 	.short	0x0020
        /*0044*/ 	.byte	0x00, 0xf5, 0x21, 0x00


	//----- nvinfo : EIATTR_KPARAM_INFO
	.align		4
.L_17:
        /*0048*/ 	.byte	0x04, 0x17
        /*004a*/ 	.short	(.L_19 - .L_18)
.L_18:
        /*004c*/ 	.word	0x00000000
        /*0050*/ 	.short	0x0004
        /*0052*/ 	.short	0x0018
        /*0054*/ 	.byte	0x00, 0xf5, 0x21, 0x00


	//----- nvinfo : EIATTR_KPARAM_INFO
	.align		4
.L_19:
        /*0058*/ 	.byte	0x04, 0x17
        /*005a*/ 	.short	(.L_21 - .L_20)
.L_20:
        /*005c*/ 	.word	0x00000000
        /*0060*/ 	.short	0x0003
        /*0062*/ 	.short	0x0010
        /*0064*/ 	.byte	0x00, 0xf5, 0x21, 0x00


	//----- nvinfo : EIATTR_KPARAM_INFO
	.align		4
.L_21:
        /*0068*/ 	.byte	0x04, 0x17
        /*006a*/ 	.short	(.L_23 - .L_22)
.L_22:
        /*006c*/ 	.word	0x00000000
        /*0070*/ 	.short	0x0002
        /*0072*/ 	.short	0x0008
        /*0074*/ 	.byte	0x00, 0xf5, 0x21, 0x00


	//----- nvinfo : EIATTR_KPARAM_INFO
	.align		4
.L_23:
        /*0078*/ 	.byte	0x04, 0x17
        /*007a*/ 	.short	(.L_25 - .L_24)
.L_24:
        /*007c*/ 	.word	0x00000000
        /*0080*/ 	.short	0x0001
        /*0082*/ 	.short	0x0004
        /*0084*/ 	.byte	0x00, 0xf0, 0x11, 0x00


	//----- nvinfo : EIATTR_KPARAM_INFO
	.align		4
.L_25:
        /*0088*/ 	.byte	0x04, 0x17
        /*008a*/ 	.short	(.L_27 - .L_26)
.L_26:
        /*008c*/ 	.word	0x00000000
        /*0090*/ 	.short	0x0000
        /*0092*/ 	.short	0x0000
        /*0094*/ 	.byte	0x00, 0xf0, 0x11, 0x00


	//----- nvinfo : EIATTR_SPARSE_MMA_MASK
	.align		4
.L_27:
        /*0098*/ 	.byte	0x03, 0x50
        /*009a*/ 	.short	0x0000


	//----- nvinfo : EIATTR_MAXREG_COUNT
	.align		4
        /*009c*/ 	.byte	0x03, 0x1b
        /*009e*/ 	.short	0x00ff


	//----- nvinfo : EIATTR_MERCURY_ISA_VERSION
	.align		4
        /*00a0*/ 	.byte	0x03, 0x5f
        /*00a2*/ 	.short	0x0101


	//----- nvinfo : EIATTR_VRC_CTA_INIT_COUNT
	.align		4
        /*00a4*/ 	.byte	0x02, 0x4a
	.zero		1
	.zero		1


	//----- nvinfo : EIATTR_EXIT_INSTR_OFFSETS
	.align		4
        /*00a8*/ 	.byte	0x04, 0x1c
        /*00aa*/ 	.short	(.L_29 - .L_28)


	//   ....[0]....
.L_28:
        /*00ac*/ 	.word	0x000000c0


	//   ....[1]....
        /*00b0*/ 	.word	0x000000f0


	//   ....[2]....
        /*00b4*/ 	.word	0x00000740


	//   ....[3]....
        /*00b8*/ 	.word	0x000007e0


	//----- nvinfo : EIATTR_CRS_STACK_SIZE
	.align		4
.L_29:
        /*00bc*/ 	.byte	0x04, 0x1e
        /*00be*/ 	.short	(.L_31 - .L_30)
.L_30:
        /*00c0*/ 	.word	0x00000000


	//----- nvinfo : EIATTR_CBANK_PARAM_SIZE
	.align		4
.L_31:
        /*00c4*/ 	.byte	0x03, 0x19
        /*00c6*/ 	.short	0x003c


	//----- nvinfo : EIATTR_PARAM_CBANK
	.align		4
        /*00c8*/ 	.byte	0x04, 0x0a
        /*00ca*/ 	.short	(.L_33 - .L_32)
	.align		4
.L_32:
        /*00cc*/ 	.word	index@(.nv.constant0._Z10edgeDetectiiPfS_S_S_S_S_f)
        /*00d0*/ 	.short	0x0380
        /*00d2*/ 	.short	0x003c


	//----- nvinfo : EIATTR_SW_WAR
	.align		4
.L_33:
        /*00d4*/ 	.byte	0x04, 0x36
        /*00d6*/ 	.short	(.L_35 - .L_34)
.L_34:
        /*00d8*/ 	.word	0x00000008
.L_35:


//--------------------- .nv.callgraph             --------------------------
	.section	.nv.callgraph,"",@"SHT_CUDA_CALLGRAPH"
	.align	4
	.sectionentsize	8
	.align		4
        /*0000*/ 	.word	0x00000000
	.align		4
        /*0004*/ 	.word	0xffffffff
	.align		4
        /*0008*/ 	.word	0x00000000
	.align		4
        /*000c*/ 	.word	0xfffffffe
	.align		4
        /*0010*/ 	.word	0x00000000
	.align		4
        /*0014*/ 	.word	0xfffffffd
	.align		4
        /*0018*/ 	.word	0x00000000
	.align		4
        /*001c*/ 	.word	0xfffffffc


//--------------------- .text._Z10edgeDetectiiPfS_S_S_S_S_f --------------------------
	.section	.text._Z10edgeDetectiiPfS_S_S_S_S_f,"ax",@progbits
	.align	128
        .global         _Z10edgeDetectiiPfS_S_S_S_S_f
        .type           _Z10edgeDetectiiPfS_S_S_S_S_f,@function
        .size           _Z10edgeDetectiiPfS_S_S_S_S_f,(.L_x_6 - _Z10edgeDetectiiPfS_S_S_S_S_f)
        .other          _Z10edgeDetectiiPfS_S_S_S_S_f,@"STO_CUDA_ENTRY STV_DEFAULT"
_Z10edgeDetectiiPfS_S_S_S_S_f:
.text._Z10edgeDetectiiPfS_S_S_S_S_f:
[----:B------:R-:W-:Y:S01]  /*0000*/  LDC R1, c[0x0][0x37c] ;  /* 0x0000df00ff017b82 */ /* 0x000fe20000000800 */
[----:B------:R-:W0:Y:S07]  /*0010*/  S2R R11, SR_TID.Y ;  /* 0x00000000000b7919 */ /* 0x000e2e0000002200 */
[----:B------:R-:W0:Y:S01]  /*0020*/  S2UR UR4, SR_CTAID.Y ;  /* 0x00000000000479c3 */ /* 0x000e220000002600 */
[----:B------:R-:W1:Y:S07]  /*0030*/  S2R R21, SR_TID.X ;  /* 0x0000000000157919 */ /* 0x000e6e0000002100 */
[----:B------:R-:W0:Y:S08]  /*0040*/  LDC R0, c[0x0][0x364] ;  /* 0x0000d900ff007b82 */ /* 0x000e300000000800 */
[----:B------:R-:W1:Y:S08]  /*0050*/  S2UR UR5, SR_CTAID.X ;  /* 0x00000000000579c3 */ /* 0x000e700000002500 */
[----:B------:R-:W1:Y:S08]  /*0060*/  LDC R2, c[0x0][0x360] ;  /* 0x0000d800ff027b82 */ /* 0x000e700000000800 */
[----:B------:R-:W2:Y:S01]  /*0070*/  LDC.64 R6, c[0x0][0x380] ;  /* 0x0000e000ff067b82 */ /* 0x000ea20000000a00 */
[----:B0-----:R-:W-:-:S02]  /*0080*/  IMAD R11, R0, UR4, R11 ;  /* 0x00000004000b7c24 */ /* 0x001fc4000f8e020b */
[----:B-1----:R-:W-:-:S03]  /*0090*/  IMAD R21, R2, UR5, R21 ;  /* 0x0000000502157c24 */ /* 0x002fc6000f8e0215 */
[----:B--2---:R-:W-:-:S04]  /*00a0*/  ISETP.GE.AND P0, PT, R11, R7, PT ;  /* 0x000000070b00720c */ /* 0x004fc80003f06270 */
[----:B------:R-:W-:-:S13]  /*00b0*/  ISETP.GE.OR P0, PT, R21, R6, P0 ;  /* 0x000000061500720c */ /* 0x000fda0000706670 */
[----:B------:R-:W-:Y:S05]  /*00c0*/  @P0 EXIT ;  /* 0x000000000000094d */ /* 0x000fea0003800000 */
[----:B------:R-:W-:-:S04]  /*00d0*/  ISETP.GE.AND P0, PT, R21, 0x2, PT ;  /* 0x000000021500780c */ /* 0x000fc80003f06270 */
[----:B------:R-:W-:-:S13]  /*00e0*/  ISETP.LT.U32.OR P0, PT, R11, 0x2, !P0 ;  /* 0x000000020b00780c */ /* 0x000fda0004701470 */
[----:B------:R-:W-:Y:S05]  /*00f0*/  @P0 EXIT ;  /* 0x000000000000094d */ /* 0x000fea0003800000 */
[----:B------:R-:W0:Y:S01]  /*0100*/  LDC.64 R12, c[0x0][0x390] ;  /* 0x0000e400ff0c7b82 */ /* 0x000e220000000a00 */
[----:B------:R-:W1:Y:S01]  /*0110*/  LDCU.64 UR4, c[0x0][0x358] ;  /* 0x00006b00ff0477ac */ /* 0x000e620008000a00 */
[----:B------:R-:W-:-:S06]  /*0120*/  IMAD R7, R11, R6, R21 ;  /* 0x000000060b077224 */ /* 0x000fcc00078e0215 */
[----:B------:R-:W2:Y:S08]  /*0130*/  LDC.64 R14, c[0x0][0x388] ;  /* 0x0000e200ff0e7b82 */ /* 0x000eb00000000a00 */
[----:B------:R-:W3:Y:S01]  /*0140*/  LDC.64 R4, c[0x0][0x398] ;  /* 0x0000e600ff047b82 */ /* 0x000ee20000000a00 */
[----:B0-----:R-:W-:-:S05]  /*0150*/  IMAD.WIDE R22, R7, 0x4, R12 ;  /* 0x0000000407167825 */ /* 0x001fca00078e020c */
[----:B-1----:R-:W4:Y:S01]  /*0160*/  LDG.E R19, desc[UR4][R22.64+-0x4] ;  /* 0xfffffc0416137981 */ /* 0x002f22000c1e1900 */
[----:B--2---:R-:W-:-:S03]  /*0170*/  IMAD.WIDE R8, R7, 0x4, R14 ;  /* 0x0000000407087825 */ /* 0x004fc600078e020e */
[----:B------:R-:W2:Y:S04]  /*0180*/  LDG.E R16, desc[UR4][R22.64+0x4] ;  /* 0x0000040416107981 */ /* 0x000ea8000c1e1900 */
[----:B------:R-:W5:Y:S01]  /*0190*/  LDG.E R20, desc[UR4][R8.64+-0x4] ;  /* 0xfffffc0408147981 */ /* 0x000f62000c1e1900 */
[----:B---3--:R-:W-:-:S05]  /*01a0*/  IMAD.WIDE R2, R7, 0x4, R4 ;  /* 0x0000000407027825 */ /* 0x008fca00078e0204 */
[----:B------:R-:W3:Y:S01]  /*01b0*/  LDG.E R17, desc[UR4][R2.64+-0x4] ;  /* 0xfffffc0402117981 */ /* 0x000ee2000c1e1900 */
[----:B------:R-:W-:Y:S02]  /*01c0*/  IMAD R0, R11, R6, -R6 ;  /* 0x000000060b007224 */ /* 0x000fe400078e0a06 */
[----:B------:R-:W-:-:S03]  /*01d0*/  IMAD.WIDE R10, R6, 0x4, R22 ;  /* 0x00000004060a7825 */ /* 0x000fc600078e0216 */
[----:B------:R-:W-:Y:S01]  /*01e0*/  IADD3 R21, PT, PT, R21, R0, RZ ;  /* 0x0000000015157210 */ /* 0x000fe20007ffe0ff */
[C---:B------:R-:W-:Y:S01]  /*01f0*/  IMAD.WIDE R24, R6.reuse, 0x4, R8 ;  /* 0x0000000406187825 */ /* 0x040fe200078e0208 */
[----:B------:R4:W2:Y:S03]  /*0200*/  LDG.E R0, desc[UR4][R8.64+0x4] ;  /* 0x0000040408007981 */ /* 0x0008a6000c1e1900 */
[C---:B------:R-:W-:Y:S01]  /*0210*/  IMAD.WIDE R12, R21.reuse, 0x4, R12 ;  /* 0x00000004150c7825 */ /* 0x040fe200078e020c */
[----:B------:R-:W2:Y:S03]  /*0220*/  LDG.E R10, desc[UR4][R10.64] ;  /* 0x000000040a0a7981 */ /* 0x000ea6000c1e1900 */
[----:B------:R-:W-:Y:S01]  /*0230*/  IMAD.WIDE R14, R21, 0x4, R14 ;  /* 0x00000004150e7825 */ /* 0x000fe200078e020e */
[----:B------:R0:W2:Y:S04]  /*0240*/  LDG.E R18, desc[UR4][R24.64] ;  /* 0x0000000418127981 */ /* 0x0000a8000c1e1900 */
[----:B------:R-:W2:Y:S01]  /*0250*/  LDG.E R12, desc[UR4][R12.64] ;  /* 0x000000040c0c7981 */ /* 0x000ea2000c1e1900 */
[----:B------:R-:W-:-:S03]  /*0260*/  IMAD.WIDE R28, R6, 0x4, R2 ;  /* 0x00000004061c7825 */ /* 0x000fc600078e0202 */
[----:B------:R-:W2:Y:S01]  /*0270*/  LDG.E R14, desc[UR4][R14.64] ;  /* 0x000000040e0e7981 */ /* 0x000ea2000c1e1900 */
[----:B------:R-:W-:-:S03]  /*0280*/  IMAD.WIDE R26, R21, 0x4, R4 ;  /* 0x00000004151a7825 */ /* 0x000fc600078e0204 */
[----:B------:R1:W2:Y:S04]  /*0290*/  LDG.E R6, desc[UR4][R28.64] ;  /* 0x000000041c067981 */ /* 0x0002a8000c1e1900 */
[----:B------:R-:W2:Y:S04]  /*02a0*/  LDG.E R4, desc[UR4][R26.64] ;  /* 0x000000041a047981 */ /* 0x000ea8000c1e1900 */
[----:B------:R1:W2:Y:S01]  /*02b0*/  LDG.E R5, desc[UR4][R2.64+0x4] ;  /* 0x0000040402057981 */ /* 0x0002a2000c1e1900 */
[----:B------:R-:W-:Y:S01]  /*02c0*/  UMOV UR6, 0x1c432ca5 ;  /* 0x1c432ca500067882 */ /* 0x000fe20000000000 */
[----:B------:R-:W-:Y:S01]  /*02d0*/  UMOV UR7, 0x3fe6e2eb ;  /* 0x3fe6e2eb00077882 */ /* 0x000fe20000000000 */
[----:B------:R-:W-:Y:S01]  /*02e0*/  UMOV UR8, 0xf9096bc ;  /* 0x0f9096bc00087882 */ /* 0x000fe20000000000 */
[----:B------:R-:W-:Y:S01]  /*02f0*/  UMOV UR9, 0x3fcb367a ;  /* 0x3fcb367a00097882 */ /* 0x000fe20000000000 */
[----:B------:R-:W-:Y:S01]  /*0300*/  UMOV UR10, 0xfec56d5d ;  /* 0xfec56d5d000a7882 */ /* 0x000fe20000000000 */
[----:B------:R-:W-:Y:S01]  /*0310*/  UMOV UR11, 0x3fb27bb2 ;  /* 0x3fb27bb2000b7882 */ /* 0x000fe20000000000 */
[----:B------:R-:W-:Y:S01]  /*0320*/  BSSY.RECONVERGENT B0, `(.L_x_0) ;  /* 0x0000034000007945 */ /* 0x000fe20003800200 */
[----:B----4-:R-:W4:Y:S08]  /*0330*/  F2F.F64.F32 R8, R19 ;  /* 0x0000001300087310 */ /* 0x010f300000201800 */
[----:B-----5:R-:W5:Y:S01]  /*0340*/  F2F.F64.F32 R20, R20 ;  /* 0x0000001400147310 */ /* 0x020f620000201800 */
[----:B----4-:R-:W-:-:S07]  /*0350*/  DMUL R8, R8, UR6 ;  /* 0x0000000608087c28 */ /* 0x010fce0008000000 */
[----:B---3--:R-:W0:Y:S01]  /*0360*/  F2F.F64.F32 R22, R17 ;  /* 0x0000001100167310 */ /* 0x008e220000201800 */
[----:B-----5:R-:W-:-:S08]  /*0370*/  DFMA R8, R20, UR8, R8 ;  /* 0x0000000814087c2b */ /* 0x020fd00008000008 */
[----:B0-----:R-:W-:Y:S01]  /*0380*/  DFMA R24, R22, UR10, R8 ;  /* 0x0000000a16187c2b */ /* 0x001fe20008000008 */
[----:B--2---:R-:W1:Y:S08]  /*0390*/  F2F.F64.F32 R22, R10 ;  /* 0x0000000a00167310 */ /* 0x004e700000201800 */
[----:B------:R-:W0:Y:S08]  /*03a0*/  F2F.F64.F32 R12, R12 ;  /* 0x0000000c000c7310 */ /* 0x000e300000201800 */
[----:B------:R-:W2:Y:S01]  /*03b0*/  F2F.F64.F32 R18, R18 ;  /* 0x0000001200127310 */ /* 0x000ea20000201800 */
[----:B-1----:R-:W-:-:S07]  /*03c0*/  DMUL R28, R22, UR6 ;  /* 0x00000006161c7c28 */ /* 0x002fce0008000000 */
[----:B------:R-:W1:Y:S01]  /*03d0*/  F2F.F64.F32 R2, R16 ;  /* 0x0000001000027310 */ /* 0x000e620000201800 */
[----:B0-----:R-:W-:-:S07]  /*03e0*/  DMUL R26, R12, UR6 ;  /* 0x000000060c1a7c28 */ /* 0x001fce0008000000 */
[----:B------:R-:W0:Y:S01]  /*03f0*/  F2F.F64.F32 R14, R14 ;  /* 0x0000000e000e7310 */ /* 0x000e220000201800 */
[----:B--2---:R-:W-:-:S07]  /*0400*/  DFMA R28, R18, UR8, R28 ;  /* 0x00000008121c7c2b */ /* 0x004fce000800001c */
[----:B------:R-:W2:Y:S01]  /*0410*/  F2F.F64.F32 R20, R6 ;  /* 0x0000000600147310 */ /* 0x000ea20000201800 */
[----:B-1----:R-:W-:-:S07]  /*0420*/  DMUL R2, R2, UR6 ;  /* 0x0000000602027c28 */ /* 0x002fce0008000000 */
[----:B------:R-:W1:Y:S01]  /*0430*/  F2F.F64.F32 R8, R0 ;  /* 0x0000000000087310 */ /* 0x000e620000201800 */
[----:B0-----:R-:W-:-:S07]  /*0440*/  DFMA R26, R14, UR8, R26 ;  /* 0x000000080e1a7c2b */ /* 0x001fce000800001a */
[----:B------:R-:W0:Y:S01]  /*0450*/  F2F.F64.F32 R22, R4 ;  /* 0x0000000400167310 */ /* 0x000e220000201800 */
[----:B--2---:R-:W-:-:S07]  /*0460*/  DFMA R20, R20, UR10, R28 ;  /* 0x0000000a14147c2b */ /* 0x004fce000800001c */
[----:B------:R-:W2:Y:S01]  /*0470*/  F2F.F64.F32 R14, R5 ;  /* 0x00000005000e7310 */ /* 0x000ea20000201800 */
[----:B-1----:R-:W-:Y:S02]  /*0480*/  DFMA R2, R8, UR8, R2 ;  /* 0x0000000808027c2b */ /* 0x002fe40008000002 */
[----:B0-----:R-:W-:-:S05]  /*0490*/  DFMA R22, R22, UR10, R26 ;  /* 0x0000000a16167c2b */ /* 0x001fca000800001a */
[----:B------:R-:W0:Y:S01]  /*04a0*/  F2F.F32.F64 R20, R20 ;  /* 0x0000001400147310 */ /* 0x000e220000301000 */
[----:B--2---:R-:W-:-:S07]  /*04b0*/  DFMA R2, R14, UR10, R2 ;  /* 0x0000000a0e027c2b */ /* 0x004fce0008000002 */
[----:B------:R-:W1:Y:S08]  /*04c0*/  F2F.F32.F64 R11, R24 ;  /* 0x00000018000b7310 */ /* 0x000e700000301000 */
[----:B------:R-:W2:Y:S08]  /*04d0*/  F2F.F32.F64 R22, R22 ;  /* 0x0000001600167310 */ /* 0x000eb00000301000 */
[----:B------:R-:W-:Y:S08]  /*04e0*/  F2F.F32.F64 R2, R2 ;  /* 0x0000000200027310 */ /* 0x000ff00000301000 */
[----:B0-----:R-:W0:Y:S08]  /*04f0*/  F2F.F64.F32 R12, R20 ;  /* 0x00000014000c7310 */ /* 0x001e300000201800 */
[----:B-1----:R-:W1:Y:S08]  /*0500*/  F2F.F64.F32 R8, R11 ;  /* 0x0000000b00087310 */ /* 0x002e700000201800 */
[----:B--2---:R-:W2:Y:S01]  /*0510*/  F2F.F64.F32 R14, R22 ;  /* 0x00000016000e7310 */ /* 0x004ea20000201800 */
[----:B0-----:R-:W-:-:S07]  /*0520*/  DMUL R12, R12, 0.5 ;  /* 0x3fe000000c0c7828 */ /* 0x001fce0000000000 */
[----:B------:R-:W0:Y:S01]  /*0530*/  F2F.F64.F32 R4, R2 ;  /* 0x0000000200047310 */ /* 0x000e220000201800 */
[----:B-1----:R-:W-:Y:S02]  /*0540*/  DMUL R8, R8, 0.5 ;  /* 0x3fe0000008087828 */ /* 0x002fe40000000000 */
[----:B--2---:R-:W-:-:S06]  /*0550*/  DFMA R12, R14, 0.5, -R12 ;  /* 0x3fe000000e0c782b */ /* 0x004fcc000000080c */
[----:B0-----:R-:W-:-:S04]  /*0560*/  DFMA R4, R4, 0.5, -R8 ;  /* 0x3fe000000404782b */ /* 0x001fc80000000808 */
[----:B------:R-:W0:Y:S08]  /*0570*/  F2F.F32.F64 R12, R12 ;  /* 0x0000000c000c7310 */ /* 0x000e300000301000 */
[----:B------:R-:W1:Y:S01]  /*0580*/  F2F.F32.F64 R4, R4 ;  /* 0x0000000400047310 */ /* 0x000e620000301000 */
[----:B0-----:R-:W-:-:S04]  /*0590*/  FMUL R3, R12, R12 ;  /* 0x0000000c0c037220 */ /* 0x001fc80000400000 */
[----:B-1----:R-:W-:-:S05]  /*05a0*/  FFMA R0, R4, R4, R3 ;  /* 0x0000000404007223 */ /* 0x002fca0000000003 */
[----:B------:R-:W-:Y:S01]  /*05b0*/  IADD3 R6, PT, PT, R0, -0xd000000, RZ ;  /* 0xf300000000067810 */ /* 0x000fe20007ffe0ff */
[----:B------:R0:W1:Y:S03]  /*05c0*/  MUFU.RSQ R3, R0 ;  /* 0x0000000000037308 */ /* 0x0000660000001400 */
[----:B------:R-:W-:-:S13]  /*05d0*/  ISETP.GT.U32.AND P0, PT, R6, 0x727fffff, PT ;  /* 0x727fffff0600780c */ /* 0x000fda0003f04070 */
[----:B0-----:R-:W-:Y:S05]  /*05e0*/  @!P0 BRA `(.L_x_1) ;  /* 0x00000000000c8947 */ /* 0x001fea0003800000 */
[----:B------:R-:W-:-:S07]  /*05f0*/  MOV R8, 0x610 ;  /* 0x0000061000087802 */ /* 0x000fce0000000f00 */
[----:B-1----:R-:W-:Y:S05]  /*0600*/  CALL.REL.NOINC `($__internal_0_$__cuda_sm20_sqrt_rn_f32_slowpath) ;  /* 0x0000000000787944 */ /* 0x002fea0003c00000 */
[----:B------:R-:W-:Y:S05]  /*0610*/  BRA `(.L_x_2) ;  /* 0x0000000000107947 */ /* 0x000fea0003800000 */
.L_x_1:
[----:B-1----:R-:W-:Y:S01]  /*0620*/  FMUL.FTZ R5, R0, R3 ;  /* 0x0000000300057220 */ /* 0x002fe20000410000 */
[----:B------:R-:W-:-:S03]  /*0630*/  FMUL.FTZ R3, R3, 0.5 ;  /* 0x3f00000003037820 */ /* 0x000fc60000410000 */
[----:B------:R-:W-:-:S04]  /*0640*/  FFMA R0, -R5, R5, R0 ;  /* 0x0000000505007223 */ /* 0x000fc80000000100 */
[----:B------:R-:W-:-:S07]  /*0650*/  FFMA R0, R0, R3, R5 ;  /* 0x0000000300007223 */ /* 0x000fce0000000005 */
.L_x_2:
[----:B------:R-:W-:Y:S05]  /*0660*/  BSYNC.RECONVERGENT B0 ;  /* 0x0000000000007941 */ /* 0x000fea0003800200 */
.L_x_0:
[----:B------:R-:W0:Y:S02]  /*0670*/  LDCU UR6, c[0x0][0x3b8] ;  /* 0x00007700ff0677ac */ /* 0x000e240008000800 */
[----:B0-----:R-:W-:-:S13]  /*0680*/  FSETP.GE.AND P0, PT, R0, UR6, PT ;  /* 0x0000000600007c0b */ /* 0x001fda000bf06000 */
[----:B------:R-:W-:Y:S05]  /*0690*/  @!P0 BRA `(.L_x_3) ;  /* 0x00000000002c8947 */ /* 0x000fea0003800000 */
[----:B------:R-:W0:Y:S01]  /*06a0*/  LDC.64 R2, c[0x0][0x3a0] ;  /* 0x0000e800ff027b82 */ /* 0x000e220000000a00 */
[----:B------:R-:W-:-:S07]  /*06b0*/  MOV R11, 0x3f800000 ;  /* 0x3f800000000b7802 */ /* 0x000fce0000000f00 */
[----:B------:R-:W1:Y:S08]  /*06c0*/  LDC.64 R4, c[0x0][0x3a8] ;  /* 0x0000ea00ff047b82 */ /* 0x000e700000000a00 */
[----:B------:R-:W2:Y:S01]  /*06d0*/  LDC.64 R8, c[0x0][0x3b0] ;  /* 0x0000ec00ff087b82 */ /* 0x000ea20000000a00 */
[----:B0-----:R-:W-:-:S05]  /*06e0*/  IMAD.WIDE R2, R7, 0x4, R2 ;  /* 0x0000000407027825 */ /* 0x001fca00078e0202 */
[----:B------:R-:W-:Y:S01]  /*06f0*/  STG.E desc[UR4][R2.64], R11 ;  /* 0x0000000b02007986 */ /* 0x000fe2000c101904 */
[----:B-1----:R-:W-:-:S05]  /*0700*/  IMAD.WIDE R4, R7, 0x4, R4 ;  /* 0x0000000407047825 */ /* 0x002fca00078e0204 */
[----:B------:R-:W-:Y:S01]  /*0710*/  STG.E desc[UR4][R4.64], R11 ;  /* 0x0000000b04007986 */ /* 0x000fe2000c101904 */
[----:B--2---:R-:W-:-:S05]  /*0720*/  IMAD.WIDE R6, R7, 0x4, R8 ;  /* 0x0000000407067825 */ /* 0x004fca00078e0208 */
[----:B------:R-:W-:Y:S01]  /*0730*/  STG.E desc[UR4][R6.64], R11 ;  /* 0x0000000b06007986 */ /* 0x000fe2000c101904 */
[----:B------:R-:W-:Y:S05]  /*0740*/  EXIT ;  /* 0x000000000000794d */ /* 0x000fea0003800000 */
.L_x_3:
[----:B------:R-:W0:Y:S08]  /*0750*/  LDC.64 R2, c[0x0][0x3a0] ;  /* 0x0000e800ff027b82 */ /* 0x000e300000000a00 */
[----:B------:R-:W1:Y:S08]  /*0760*/  LDC.64 R4, c[0x0][0x3a8] ;  /* 0x0000ea00ff047b82 */ /* 0x000e700000000a00 */
[----:B------:R-:W2:Y:S01]  /*0770*/  LDC.64 R8, c[0x0][0x3b0] ;  /* 0x0000ec00ff087b82 */ /* 0x000ea20000000a00 */
[----:B0-----:R-:W-:-:S05]  /*0780*/  IMAD.WIDE R2, R7, 0x4, R2 ;  /* 0x0000000407027825 */ /* 0x001fca00078e0202 */
[----:B------:R-:W-:Y:S01]  /*0790*/  STG.E desc[UR4][R2.64], RZ ;  /* 0x000000ff02007986 */ /* 0x000fe2000c101904 */
[----:B-1----:R-:W-:-:S05]  /*07a0*/  IMAD.WIDE R4, R7, 0x4, R4 ;  /* 0x0000000407047825 */ /* 0x002fca00078e0204 */
[----:B------:R-:W-:Y:S01]  /*07b0*/  STG.E desc[UR4][R4.64], RZ ;  /* 0x000000ff04007986 */ /* 0x000fe2000c101904 */
[----:B--2---:R-:W-:-:S05]  /*07c0*/  IMAD.WIDE R8, R7, 0x4, R8 ;  /* 0x0000000407087825 */ /* 0x004fca00078e0208 */
[----:B------:R-:W-:Y:S01]  /*07d0*/  STG.E desc[UR4][R8.64], RZ ;  /* 0x000000ff08007986 */ /* 0x000fe2000c101904 */
[----:B------:R-:W-:Y:S05]  /*07e0*/  EXIT ;  /* 0x000000000000794d */ /* 0x000fea0003800000 */
        .weak           $__internal_0_$__cuda_sm20_sqrt_rn_f32_slowpath
        .type           $__internal_0_$__cuda_sm20_sqrt_rn_f32_slowpath,@function
        .size           $__internal_0_$__cuda_sm20_sqrt_rn_f32_slowpath,(.L_x_6 - $__internal_0_$__cuda_sm20_sqrt_rn_f32_slowpath)
$__internal_0_$__cuda_sm20_sqrt_rn_f32_slowpath:
[----:B------:R-:W-:-:S13]  /*07f0*/  LOP3.LUT P0, RZ, R0, 0x7fffffff, RZ, 0xc0, !PT ;  /* 0x7fffffff00ff7812 */ /* 0x000fda000780c0ff */
[----:B------:R-:W-:Y:S01]  /*0800*/  @!P0 MOV R2, R0 ;  /* 0x0000000000028202 */ /* 0x000fe20000000f00 */
[----:B------:R-:W-:Y:S06]  /*0810*/  @!P0 BRA `(.L_x_4) ;  /* 0x0000000000408947 */ /* 0x000fec0003800000 */
[----:B------:R-:W-:-:S13]  /*0820*/  FSETP.GEU.FTZ.AND P0, PT, R0, RZ, PT ;  /* 0x000000ff0000720b */ /* 0x000fda0003f1e000 */
[----:B------:R-:W-:Y:S01]  /*0830*/  @!P0 MOV R2, 0x7fffffff ;  /* 0x7fffffff00028802 */ /* 0x000fe20000000f00 */
[----:B------:R-:W-:Y:S06]  /*0840*/  @!P0 BRA `(.L_x_4) ;  /* 0x0000000000348947 */ /* 0x000fec0003800000 */
[----:B------:R-:W-:-:S13]  /*0850*/  FSETP.GTU.FTZ.AND P0, PT, |R0|, +INF , PT ;  /* 0x7f8000000000780b */ /* 0x000fda0003f1c200 */
[----:B------:R-:W-:Y:S01]  /*0860*/  @P0 FADD.FTZ R2, R0, 1 ;  /* 0x3f80000000020421 */ /* 0x000fe20000010000 */
[----:B------:R-:W-:Y:S06]  /*0870*/  @P0 BRA `(.L_x_4) ;  /* 0x0000000000280947 */ /* 0x000fec0003800000 */
[----:B------:R-:W-:-:S13]  /*0880*/  FSETP.NEU.FTZ.AND P0, PT, |R0|, +INF , PT ;  /* 0x7f8000000000780b */ /* 0x000fda0003f1d200 */
[----:B------:R-:W-:-:S04]  /*0890*/  @P0 FFMA R3, R0, 1.84467440737095516160e+19, RZ ;  /* 0x5f80000000030823 */ /* 0x000fc800000000ff */
[----:B------:R-:W0:Y:S02]  /*08a0*/  @P0 MUFU.RSQ R2, R3 ;  /* 0x0000000300020308 */ /* 0x000e240000001400 */
[----:B0-----:R-:W-:Y:S01]  /*08b0*/  @P0 FMUL.FTZ R4, R3, R2 ;  /* 0x0000000203040220 */ /* 0x001fe20000410000 */
[----:B------:R-:W-:Y:S01]  /*08c0*/  @P0 FMUL.FTZ R6, R2, 0.5 ;  /* 0x3f00000002060820 */ /* 0x000fe20000410000 */
[----:B------:R-:W-:Y:S02]  /*08d0*/  @!P0 MOV R2, R0 ;  /* 0x0000000000028202 */ /* 0x000fe40000000f00 */
[----:B------:R-:W-:-:S04]  /*08e0*/  @P0 FADD.FTZ R5, -R4, -RZ ;  /* 0x800000ff04050221 */ /* 0x000fc80000010100 */
[----:B------:R-:W-:-:S04]  /*08f0*/  @P0 FFMA R5, R4, R5, R3 ;  /* 0x0000000504050223 */ /* 0x000fc80000000003 */
[----:B------:R-:W-:-:S04]  /*0900*/  @P0 FFMA R5, R5, R6, R4 ;  /* 0x0000000605050223 */ /* 0x000fc80000000004 */
[----:B------:R-:W-:-:S07]  /*0910*/  @P0 FMUL.FTZ R2, R5, 2.3283064365386962891e-10 ;  /* 0x2f80000005020820 */ /* 0x000fce0000410000 */
.L_x_4:
[----:B------:R-:W-:Y:S01]  /*0920*/  HFMA2 R3, -RZ, RZ, 0, 0 ;  /* 0x00000000ff037431 */ /* 0x000fe200000001ff */
[----:B------:R-:W-:Y:S02]  /*0930*/  MOV R0, R2 ;  /* 0x0000000200007202 */ /* 0x000fe40000000f00 */
[----:B------:R-:W-:-:S04]  /*0940*/  MOV R2, R8 ;  /* 0x0000000800027202 */ /* 0x000fc80000000f00 */
[----:B------:R-:W-:Y:S05]  /*0950*/  RET.REL.NODEC R2 `(_Z10edgeDetectiiPfS_S_S_S_S_f) ;  /* 0xfffffff402a87950 */ /* 0x000fea0003c3ffff */
.L_x_5:
[----:B------:R-:W-:-:S00]  /*0960*/  BRA `(.L_x_5) ;  /* 0xfffffffc00fc7947 */ /* 0x000fc0000383ffff */
[----:B------:R-:W-:-:S00]  /*0970*/  NOP ;  /* 0x0000000000007918 */ /* 0x000fc00000000000 */
        /* <DEDUP_REMOVED lines=8> */
.L_x_6:


//--------------------- .nv.shared.reserved.0     --------------------------
	.section	.nv.shared.reserved.0,"aw",@nobits
	.weak		__nv_reservedSMEM_offset_0_alias
	.size		__nv_reservedSMEM_offset_0_alias, 0, 64
	.other		__nv_reservedSMEM_offset_0_alias,@"STO_CUDA_RESERVED_SHARED STV_DEFAULT"
__nv_reservedSMEM_offset_0_alias:
	.zero		0
	.zero		64


//--------------------- .nv.constant0._Z10edgeDetectiiPfS_S_S_S_S_f --------------------------
	.section	.nv.constant0._Z10edgeDetectiiPfS_S_S_S_S_f,"a",@progbits
	.sectionflags	@""
	.align	4
.nv.constant0._Z10edgeDetectiiPfS_S_S_S_S_f:
	.zero		956


//--------------------- SYMBOLS --------------------------

	.type		.nv.reservedSmem.offset0,@object
	.size		.nv.reservedSmem.offset0,0x4
